//
// Generated by NVIDIA NVVM Compiler
//
// Compiler Build ID: CL-36424714
// Cuda compilation tools, release 13.0, V13.0.88
// Based on NVVM 20.0.0
//

.version 9.0
.target sm_100
.address_size 64

	// .globl	_Z11restrictionPdS_i

.visible .entry _Z11restrictionPdS_i(
	.param .u64 .ptr .align 1 _Z11restrictionPdS_i_param_0,
	.param .u64 .ptr .align 1 _Z11restrictionPdS_i_param_1,
	.param .u32 _Z11restrictionPdS_i_param_2
)
{
	.reg .pred 	%p<2>;
	.reg .b32 	%r<22>;
	.reg .b64 	%rd<9>;
	.reg .b64 	%fd<2>;

	ld.param.u64 	%rd1, [_Z11restrictionPdS_i_param_0];
	ld.param.u64 	%rd2, [_Z11restrictionPdS_i_param_1];
	ld.param.u32 	%r4, [_Z11restrictionPdS_i_param_2];
	mov.u32 	%r5, %ctaid.x;
	mov.u32 	%r6, %ntid.x;
	mov.u32 	%r7, %tid.x;
	mad.lo.s32 	%r1, %r5, %r6, %r7;
	mov.u32 	%r8, %ctaid.y;
	mov.u32 	%r9, %ntid.y;
	mov.u32 	%r10, %tid.y;
	mad.lo.s32 	%r11, %r8, %r9, %r10;
	shr.u32 	%r12, %r4, 31;
	add.s32 	%r13, %r4, %r12;
	shr.s32 	%r14, %r13, 1;
	max.s32 	%r15, %r1, %r11;
	setp.gt.s32 	%p1, %r15, %r14;
	@%p1 bra 	$L__BB0_2;
	cvta.to.global.u64 	%rd3, %rd2;
	cvta.to.global.u64 	%rd4, %rd1;
	mad.lo.s32 	%r16, %r1, %r4, %r1;
	shl.b32 	%r17, %r16, 1;
	shl.b32 	%r18, %r11, 1;
	add.s32 	%r19, %r17, %r18;
	mul.wide.s32 	%rd5, %r19, 8;
	add.s64 	%rd6, %rd3, %rd5;
	ld.global.f64 	%fd1, [%rd6];
	mad.lo.s32 	%r20, %r1, %r14, %r1;
	add.s32 	%r21, %r20, %r11;
	mul.wide.s32 	%rd7, %r21, 8;
	add.s64 	%rd8, %rd4, %rd7;
	st.global.f64 	[%rd8], %fd1;
$L__BB0_2:
	ret;

}


// ===== COMPILED SASS (sm_100) =====

	.target	sm_100

	.elftype	@"ET_EXEC"


//--------------------- .note.nv.tkinfo           --------------------------
	.section	.note.nv.tkinfo,"",@"SHT_NOTE"
	.sectionflags	@"SHF_NOTE_NV_TKINFO"
	.tkinfo
        /*0018*/ 	.word	0x00000002
        /*0030*/ 	.string	""
        /*0030*/ 	.string	"ptxas"
        /*0030*/ 	.string	"Cuda compilation tools, release 13.0, V13.0.88"
        /*0030*/ 	.string	"Build cuda_13.0.r13.0/compiler.36424714_0"
        /*0030*/ 	.string	"-arch sm_100 -m 64 "



//--------------------- .note.nv.cuinfo           --------------------------
	.section	.note.nv.cuinfo,"",@"SHT_NOTE"
	.sectionflags	@"SHF_NOTE_NV_CUINFO"
        /*0018*/ 	.short	0x0002
        /*001a*/ 	.short	0x0064
        /*001c*/ 	.short	0x0082
	.zero		2


//--------------------- .nv.info                  --------------------------
	.section	.nv.info,"",@"SHT_CUDA_INFO"
	.align	4


	//----- nvinfo : EIATTR_REGCOUNT
	.align		4
        /*0000*/ 	.byte	0x04, 0x2f
        /*0002*/ 	.short	(.L_1 - .L_0)
	.align		4
.L_0:
        /*0004*/ 	.word	index@(_Z11restrictionPdS_i)
        /*0008*/ 	.word	0x0000000a


	//----- nvinfo : EIATTR_FRAME_SIZE
	.align		4
.L_1:
        /*000c*/ 	.byte	0x04, 0x11
        /*000e*/ 	.short	(.L_3 - .L_2)
	.align		4
.L_2:
        /*0010*/ 	.word	index@(_Z11restrictionPdS_i)
        /*0014*/ 	.word	0x00000000


	//----- nvinfo : EIATTR_MIN_STACK_SIZE
	.align		4
.L_3:
        /*0018*/ 	.byte	0x04, 0x12
        /*001a*/ 	.short	(.L_5 - .L_4)
	.align		4
.L_4:
        /*001c*/ 	.word	index@(_Z11restrictionPdS_i)
        /*0020*/ 	.word	0x00000000
.L_5:


//--------------------- .nv.compat                --------------------------
	.section	.nv.compat,"",@"SHT_CUDA_COMPAT_INFO"
	.align	4
        /*0000*/ 	.byte	0x02, 0x09, 0x00, 0x00, 0x02, 0x02, 0x01, 0x00, 0x02, 0x05, 0x05, 0x00, 0x03, 0x07, 0x01, 0x01
        /*0010*/ 	.byte	0x02, 0x03, 0x00, 0x00, 0x02, 0x06, 0x01, 0x00, 0x04, 0x0b, 0x08, 0x00, 0x09, 0x00, 0x00, 0x00
        /*0020*/ 	.byte	0x00, 0x00, 0x00, 0x00


//--------------------- .nv.info._Z11restrictionPdS_i --------------------------
	.section	.nv.info._Z11restrictionPdS_i,"",@"SHT_CUDA_INFO"
	.sectionflags	@""
	.align	4


	//----- nvinfo : EIATTR_CUDA_API_VERSION
	.align		4
        /*0000*/ 	.byte	0x04, 0x37
        /*0002*/ 	.short	(.L_7 - .L_6)
.L_6:
        /*0004*/ 	.word	0x00000082


	//----- nvinfo : EIATTR_KPARAM_INFO
	.align		4
.L_7:
        /*0008*/ 	.byte	0x04, 0x17
        /*000a*/ 	.short	(.L_9 - .L_8)
.L_8:
        /*000c*/ 	.word	0x00000000
        /*0010*/ 	.short	0x0002
        /*0012*/ 	.short	0x0010
        /*0014*/ 	.byte	0x00, 0xf0, 0x11, 0x00


	//----- nvinfo : EIATTR_KPARAM_INFO
	.align		4
.L_9:
        /*0018*/ 	.byte	0x04, 0x17
        /*001a*/ 	.short	(.L_11 - .L_10)
.L_10:
        /*001c*/ 	.word	0x00000000
        /*0020*/ 	.short	0x0001
        /*0022*/ 	.short	0x0008
        /*0024*/ 	.byte	0x00, 0xf5, 0x21, 0x00


	//----- nvinfo : EIATTR_KPARAM_INFO
	.align		4
.L_11:
        /*0028*/ 	.byte	0x04, 0x17
        /*002a*/ 	.short	(.L_13 - .L_12)
.L_12:
        /*002c*/ 	.word	0x00000000
        /*0030*/ 	.short	0x0000
        /*0032*/ 	.short	0x0000
        /*0034*/ 	.byte	0x00, 0xf5, 0x21, 0x00


	//----- nvinfo : EIATTR_SPARSE_MMA_MASK
	.align		4
.L_13:
        /*0038*/ 	.byte	0x03, 0x50
        /*003a*/ 	.short	0x0000


	//----- nvinfo : EIATTR_MAXREG_COUNT
	.align		4
        /*003c*/ 	.byte	0x03, 0x1b
        /*003e*/ 	.short	0x00ff


	//----- nvinfo : EIATTR_MERCURY_ISA_VERSION
	.align		4
        /*0040*/ 	.byte	0x03, 0x5f
        /*0042*/ 	.short	0x0101


	//----- nvinfo : EIATTR_VRC_CTA_INIT_COUNT
	.align		4
        /*0044*/ 	.byte	0x02, 0x4a
	.zero		1
	.zero		1


	//----- nvinfo : EIATTR_EXIT_INSTR_OFFSETS
	.align		4
        /*0048*/ 	.byte	0x04, 0x1c
        /*004a*/ 	.short	(.L_15 - .L_14)


	//   ....[0]....
.L_14:
        /*004c*/ 	.word	0x000000e0


	//   ....[1]....
        /*0050*/ 	.word	0x000001b0


	//----- nvinfo : EIATTR_CBANK_PARAM_SIZE
	.align		4
.L_15:
        /*0054*/ 	.byte	0x03, 0x19
        /*0056*/ 	.short	0x0014


	//----- nvinfo : EIATTR_PARAM_CBANK
	.align		4
        /*0058*/ 	.byte	0x04, 0x0a
        /*005a*/ 	.short	(.L_17 - .L_16)
	.align		4
.L_16:
        /*005c*/ 	.word	index@(.nv.constant0._Z11restrictionPdS_i)
        /*0060*/ 	.short	0x0380
        /*0062*/ 	.short	0x0014


	//----- nvinfo : EIATTR_SW_WAR
	.align		4
.L_17:
        /*0064*/ 	.byte	0x04, 0x36
        /*0066*/ 	.short	(.L_19 - .L_18)
.L_18:
        /*0068*/ 	.word	0x00000008
.L_19:


//--------------------- .nv.callgraph             --------------------------
	.section	.nv.callgraph,"",@"SHT_CUDA_CALLGRAPH"
	.align	4
	.sectionentsize	8
	.align		4
        /*0000*/ 	.word	0x00000000
	.align		4
        /*0004*/ 	.word	0xffffffff
	.align		4
        /*0008*/ 	.word	0x00000000
	.align		4
        /*000c*/ 	.word	0xfffffffe
	.align		4
        /*0010*/ 	.word	0x00000000
	.align		4
        /*0014*/ 	.word	0xfffffffd
	.align		4
        /*0018*/ 	.word	0x00000000
	.align		4
        /*001c*/ 	.word	0xfffffffc


//--------------------- .text._Z11restrictionPdS_i --------------------------
	.section	.text._Z11restrictionPdS_i,"ax",@progbits
	.align	128
        .global         _Z11restrictionPdS_i
        .type           _Z11restrictionPdS_i,@function
        .size           _Z11restrictionPdS_i,(.L_x_1 - _Z11restrictionPdS_i)
        .other          _Z11restrictionPdS_i,@"STO_CUDA_ENTRY STV_DEFAULT"
_Z11restrictionPdS_i:
.text._Z11restrictionPdS_i:
[----:B------:R-:W-:Y:S01]  /*0000*/  LDC R1, c[0x0][0x37c] ;  /* 0x0000df00ff017b82 */ /* 0x000fe20000000800 */
[----:B------:R-:W0:Y:S07]  /*0010*/  S2R R3, SR_TID.X ;  /* 0x0000000000037919 */ /* 0x000e2e0000002100 */
[----:B------:R-:W0:Y:S01]  /*0020*/  S2UR UR4, SR_CTAID.X ;  /* 0x00000000000479c3 */ /* 0x000e220000002500 */
[----:B------:R-:W1:Y:S01]  /*0030*/  LDCU UR8, c[0x0][0x390] ;  /* 0x00007200ff0877ac */ /* 0x000e620008000800 */
[----:B------:R-:W2:Y:S06]  /*0040*/  S2R R2, SR_TID.Y ;  /* 0x0000000000027919 */ /* 0x000eac0000002200 */
[----:B------:R-:W0:Y:S08]  /*0050*/  LDC R0, c[0x0][0x360] ;  /* 0x0000d800ff007b82 */ /* 0x000e300000000800 */
[----:B------:R-:W2:Y:S08]  /*0060*/  S2UR UR5, SR_CTAID.Y ;  /* 0x00000000000579c3 */ /* 0x000eb00000002600 */
[----:B------:R-:W2:Y:S01]  /*0070*/  LDC R7, c[0x0][0x364] ;  /* 0x0000d900ff077b82 */ /* 0x000ea20000000800 */
[----:B0-----:R-:W-:Y:S01]  /*0080*/  IMAD R0, R0, UR4, R3 ;  /* 0x0000000400007c24 */ /* 0x001fe2000f8e0203 */
[----:B-1----:R-:W-:-:S04]  /*0090*/  ULEA.HI UR4, UR8, UR8, URZ, 0x1 ;  /* 0x0000000808047291 */ /* 0x002fc8000f8f08ff */
[----:B------:R-:W-:Y:S01]  /*00a0*/  USHF.R.S32.HI UR4, URZ, 0x1, UR4 ;  /* 0x00000001ff047899 */ /* 0x000fe20008011404 */
[----:B--2---:R-:W-:-:S05]  /*00b0*/  IMAD R7, R7, UR5, R2 ;  /* 0x0000000507077c24 */ /* 0x004fca000f8e0202 */
[----:B------:R-:W-:-:S04]  /*00c0*/  VIMNMX R2, PT, PT, R0, R7, !PT ;  /* 0x0000000700027248 */ /* 0x000fc80007fe0100 */
[----:B------:R-:W-:-:S13]  /*00d0*/  ISETP.GT.AND P0, PT, R2, UR4, PT ;  /* 0x0000000402007c0c */ /* 0x000fda000bf04270 */
[----:B------:R-:W-:Y:S05]  /*00e0*/  @P0 EXIT ;  /* 0x000000000000094d */ /* 0x000fea0003800000 */
[----:B------:R-:W0:Y:S01]  /*00f0*/  LDC.64 R2, c[0x0][0x388] ;  /* 0x0000e200ff027b82 */ /* 0x000e220000000a00 */
[----:B------:R-:W-:Y:S01]  /*0100*/  IMAD R4, R0, UR8, R0 ;  /* 0x0000000800047c24 */ /* 0x000fe2000f8e0200 */
[----:B------:R-:W1:Y:S04]  /*0110*/  LDCU.64 UR6, c[0x0][0x358] ;  /* 0x00006b00ff0677ac */ /* 0x000e680008000a00 */
[----:B------:R-:W-:-:S04]  /*0120*/  IADD3 R4, PT, PT, R7, R4, RZ ;  /* 0x0000000407047210 */ /* 0x000fc80007ffe0ff */
[----:B------:R-:W-:-:S05]  /*0130*/  SHF.L.U32 R5, R4, 0x1, RZ ;  /* 0x0000000104057819 */ /* 0x000fca00000006ff */
[----:B0-----:R-:W-:Y:S02]  /*0140*/  IMAD.WIDE R2, R5, 0x8, R2 ;  /* 0x0000000805027825 */ /* 0x001fe400078e0202 */
[----:B------:R-:W0:Y:S04]  /*0150*/  LDC.64 R4, c[0x0][0x380] ;  /* 0x0000e000ff047b82 */ /* 0x000e280000000a00 */
[----:B-1----:R-:W2:Y:S01]  /*0160*/  LDG.E.64 R2, desc[UR6][R2.64] ;  /* 0x0000000602027981 */ /* 0x002ea2000c1e1b00 */
[----:B------:R-:W-:-:S05]  /*0170*/  IMAD R0, R0, UR4, R0 ;  /* 0x0000000400007c24 */ /* 0x000fca000f8e0200 */
[----:B------:R-:W-:-:S05]  /*0180*/  IADD3 R7, PT, PT, R7, R0, RZ ;  /* 0x0000000007077210 */ /* 0x000fca0007ffe0ff */
[----:B0-----:R-:W-:-:S05]  /*0190*/  IMAD.WIDE R4, R7, 0x8, R4 ;  /* 0x0000000807047825 */ /* 0x001fca00078e0204 */
[----:B--2---:R-:W-:Y:S01]  /*01a0*/  STG.E.64 desc[UR6][R4.64], R2 ;  /* 0x0000000204007986 */ /* 0x004fe2000c101b06 */
[----:B------:R-:W-:Y:S05]  /*01b0*/  EXIT ;  /* 0x000000000000794d */ /* 0x000fea0003800000 */
.L_x_0:
[----:B------:R-:W-:-:S00]  /*01c0*/  BRA `(.L_x_0) ;  /* 0xfffffffc00fc7947 */ /* 0x000fc0000383ffff */
[----:B------:R-:W-:-:S00]  /*01d0*/  NOP ;  /* 0x0000000000007918 */ /* 0x000fc00000000000 */
        /* <DEDUP_REMOVED lines=10> */
.L_x_1:


//--------------------- .nv.shared.reserved.0     --------------------------
	.section	.nv.shared.reserved.0,"aw",@nobits
	.weak		__nv_reservedSMEM_offset_0_alias
	.size		__nv_reservedSMEM_offset_0_alias, 0, 64
	.other		__nv_reservedSMEM_offset_0_alias,@"STO_CUDA_RESERVED_SHARED STV_DEFAULT"
__nv_reservedSMEM_offset_0_alias:
	.zero		0
	.zero		64


//--------------------- .nv.constant0._Z11restrictionPdS_i --------------------------
	.section	.nv.constant0._Z11restrictionPdS_i,"a",@progbits
	.sectionflags	@""
	.align	4
.nv.constant0._Z11restrictionPdS_i:
	.zero		916


//--------------------- SYMBOLS --------------------------

	.type		.nv.reservedSmem.offset0,@object
	.size		.nv.reservedSmem.offset0,0x4
